	.headerflags	@"EF_CUDA_TEXMODE_UNIFIED EF_CUDA_64BIT_ADDRESS EF_CUDA_ACCELERATORS EF_CUDA_SM90 EF_CUDA_VIRTUAL_SM(EF_CUDA_SM90)"
	.elftype	@"ET_EXEC"


//--------------------- .nv.info                  --------------------------
	.section	.nv.info,"",@"SHT_CUDA_INFO"
	.align	4


	//----- nvinfo : EIATTR_REGCOUNT
	.align		4
        /*0000*/ 	.byte	0x04, 0x2f
        /*0002*/ 	.short	(.L_3 - .L_2)
	.align		4
.L_2:
        /*0004*/ 	.word	index@(triton_poi_fused__native_batch_norm_legit_no_training_mul_sigmoid_11)
        /*0008*/ 	.word	0x00000028


	//----- nvinfo : EIATTR_MIN_STACK_SIZE
	.align		4
.L_3:
        /*000c*/ 	.byte	0x04, 0x12
        /*000e*/ 	.short	(.L_5 - .L_4)
	.align		4
.L_4:
        /*0010*/ 	.word	index@(triton_poi_fused__native_batch_norm_legit_no_training_mul_sigmoid_11)
        /*0014*/ 	.word	0x00000000


	//----- nvinfo : EIATTR_FRAME_SIZE
	.align		4
.L_5:
        /*0018*/ 	.byte	0x04, 0x11
        /*001a*/ 	.short	(.L_7 - .L_6)
	.align		4
.L_6:
        /*001c*/ 	.word	index@(triton_poi_fused__native_batch_norm_legit_no_training_mul_sigmoid_11)
        /*0020*/ 	.word	0x00000000


	//----- nvinfo : EIATTR_MIN_STACK_SIZE
	.align		4
.L_7:
        /*0024*/ 	.byte	0x04, 0x12
        /*0026*/ 	.short	(.L_9 - .L_8)
	.align		4
.L_8:
        /*0028*/ 	.word	index@(triton_poi_fused__native_batch_norm_legit_no_training_mul_sigmoid_11)
        /*002c*/ 	.word	0x00000000
.L_9:


//--------------------- .nv.info.triton_poi_fused__native_batch_norm_legit_no_training_mul_sigmoid_11 --------------------------
	.section	.nv.info.triton_poi_fused__native_batch_norm_legit_no_training_mul_sigmoid_11,"",@"SHT_CUDA_INFO"
	.sectionflags	@""
	.align	4


	//----- nvinfo : EIATTR_CUDA_API_VERSION
	.align		4
        /*0000*/ 	.byte	0x04, 0x37
        /*0002*/ 	.short	(.L_11 - .L_10)
.L_10:
        /*0004*/ 	.word	0x0000007c


	//----- nvinfo : EIATTR_KPARAM_INFO
	.align		4
.L_11:
        /*0008*/ 	.byte	0x04, 0x17
        /*000a*/ 	.short	(.L_13 - .L_12)
.L_12:
        /*000c*/ 	.word	0x00000000
        /*0010*/ 	.short	0x0006
        /*0012*/ 	.short	0x0030
        /*0014*/ 	.byte	0x00, 0xf0, 0x11, 0x00


	//----- nvinfo : EIATTR_KPARAM_INFO
	.align		4
.L_13:
        /*0018*/ 	.byte	0x04, 0x17
        /*001a*/ 	.short	(.L_15 - .L_14)
.L_14:
        /*001c*/ 	.word	0x00000000
        /*0020*/ 	.short	0x0005
        /*0022*/ 	.short	0x0028
        /*0024*/ 	.byte	0x00, 0xf4, 0x21, 0x00


	//----- nvinfo : EIATTR_KPARAM_INFO
	.align		4
.L_15:
        /*0028*/ 	.byte	0x04, 0x17
        /*002a*/ 	.short	(.L_17 - .L_16)
.L_16:
        /*002c*/ 	.word	0x00000000
        /*0030*/ 	.short	0x0004
        /*0032*/ 	.short	0x0020
        /*0034*/ 	.byte	0x00, 0xf4, 0x21, 0x00


	//----- nvinfo : EIATTR_KPARAM_INFO
	.align		4
.L_17:
        /*0038*/ 	.byte	0x04, 0x17
        /*003a*/ 	.short	(.L_19 - .L_18)
.L_18:
        /*003c*/ 	.word	0x00000000
        /*0040*/ 	.short	0x0003
        /*0042*/ 	.short	0x0018
        /*0044*/ 	.byte	0x00, 0xf4, 0x21, 0x00


	//----- nvinfo : EIATTR_KPARAM_INFO
	.align		4
.L_19:
        /*0048*/ 	.byte	0x04, 0x17
        /*004a*/ 	.short	(.L_21 - .L_20)
.L_20:
        /*004c*/ 	.word	0x00000000
        /*0050*/ 	.short	0x0002
        /*0052*/ 	.short	0x0010
        /*0054*/ 	.byte	0x00, 0xf4, 0x21, 0x00


	//----- nvinfo : EIATTR_KPARAM_INFO
	.align		4
.L_21:
        /*0058*/ 	.byte	0x04, 0x17
        /*005a*/ 	.short	(.L_23 - .L_22)
.L_22:
        /*005c*/ 	.word	0x00000000
        /*0060*/ 	.short	0x0001
        /*0062*/ 	.short	0x0008
        /*0064*/ 	.byte	0x00, 0xf4, 0x21, 0x00


	//----- nvinfo : EIATTR_KPARAM_INFO
	.align		4
.L_23:
        /*0068*/ 	.byte	0x04, 0x17
        /*006a*/ 	.short	(.L_25 - .L_24)
.L_24:
        /*006c*/ 	.word	0x00000000
        /*0070*/ 	.short	0x0000
        /*0072*/ 	.short	0x0000
        /*0074*/ 	.byte	0x00, 0xf4, 0x21, 0x00


	//----- nvinfo : EIATTR_SPARSE_MMA_MASK
	.align		4
.L_25:
        /*0078*/ 	.byte	0x03, 0x50
        /*007a*/ 	.short	0x0000


	//----- nvinfo : EIATTR_MAXREG_COUNT
	.align		4
        /*007c*/ 	.byte	0x03, 0x1b
        /*007e*/ 	.short	0x00ff


	//----- nvinfo : EIATTR_EXIT_INSTR_OFFSETS
	.align		4
        /*0080*/ 	.byte	0x04, 0x1c
        /*0082*/ 	.short	(.L_27 - .L_26)


	//   ....[0]....
.L_26:
        /*0084*/ 	.word	0x00000ff0


	//----- nvinfo : EIATTR_REQNTID
	.align		4
.L_27:
        /*0088*/ 	.byte	0x04, 0x10
        /*008a*/ 	.short	(.L_29 - .L_28)
.L_28:
        /*008c*/ 	.word	0x00000080
        /*0090*/ 	.word	0x00000001
        /*0094*/ 	.word	0x00000001


	//----- nvinfo : EIATTR_CBANK_PARAM_SIZE
	.align		4
.L_29:
        /*0098*/ 	.byte	0x03, 0x19
        /*009a*/ 	.short	0x0034


	//----- nvinfo : EIATTR_PARAM_CBANK
	.align		4
        /*009c*/ 	.byte	0x04, 0x0a
        /*009e*/ 	.short	(.L_31 - .L_30)
	.align		4
.L_30:
        /*00a0*/ 	.word	index@(.nv.constant0.triton_poi_fused__native_batch_norm_legit_no_training_mul_sigmoid_11)
        /*00a4*/ 	.short	0x0210
        /*00a6*/ 	.short	0x0034


	//----- nvinfo : EIATTR_SW_WAR
	.align		4
.L_31:
        /*00a8*/ 	.byte	0x04, 0x36
        /*00aa*/ 	.short	(.L_33 - .L_32)
.L_32:
        /*00ac*/ 	.word	0x00000008
.L_33:


//--------------------- .nv.callgraph             --------------------------
	.section	.nv.callgraph,"",@"SHT_CUDA_CALLGRAPH"
	.align	4
	.sectionentsize	8
	.align		4
        /*0000*/ 	.word	0x00000000
	.align		4
        /*0004*/ 	.word	0xffffffff
	.align		4
        /*0008*/ 	.word	0x00000000
	.align		4
        /*000c*/ 	.word	0xfffffffe
	.align		4
        /*0010*/ 	.word	0x00000000
	.align		4
        /*0014*/ 	.word	0xfffffffd
	.align		4
        /*0018*/ 	.word	0x00000000
	.align		4
        /*001c*/ 	.word	0xfffffffc


//--------------------- .nv.constant4             --------------------------
	.section	.nv.constant4,"a",@progbits
	.align	8
	.align		8
.nv.constant4:
        /*0000*/ 	.dword	_$_str
	.align		8
        /*0008*/ 	.dword	_$_str_$_2


//--------------------- .text.triton_poi_fused__native_batch_norm_legit_no_training_mul_sigmoid_11 --------------------------
	.section	.text.triton_poi_fused__native_batch_norm_legit_no_training_mul_sigmoid_11,"ax",@progbits
	.align	128
        .global         triton_poi_fused__native_batch_norm_legit_no_training_mul_sigmoid_11
        .type           triton_poi_fused__native_batch_norm_legit_no_training_mul_sigmoid_11,@function
        .size           triton_poi_fused__native_batch_norm_legit_no_training_mul_sigmoid_11,(.L_x_1 - triton_poi_fused__native_batch_norm_legit_no_training_mul_sigmoid_11)
        .other          triton_poi_fused__native_batch_norm_legit_no_training_mul_sigmoid_11,@"STO_CUDA_ENTRY STV_DEFAULT"
triton_poi_fused__native_batch_norm_legit_no_training_mul_sigmoid_11:
.text.triton_poi_fused__native_batch_norm_legit_no_training_mul_sigmoid_11:
[----:B------:R-:W-:Y:S01]  /*0000*/  LDC R1, c[0x0][0x28] ;  /* 0x00000a00ff017b82 */ /* 0x000fe20000000800 */
[----:B------:R-:W1:Y:S01]  /*0010*/  S2R R0, SR_TID.X ;  /* 0x0000000000007919 */ /* 0x000e620000002100 */
[----:B------:R-:W-:-:S06]  /*0020*/  HFMA2.MMA R36, -RZ, RZ, 0, 0 ;  /* 0x00000000ff247435 */ /* 0x000fcc00000001ff */
[----:B------:R-:W2:Y:S01]  /*0030*/  LDC.64 R18, c[0x0][0x228] ;  /* 0x00008a00ff127b82 */ /* 0x000ea20000000a00 */
[----:B------:R-:W-:Y:S01]  /*0040*/  ULDC.64 UR4, c[0x0][0x208] ;  /* 0x0000820000047ab9 */ /* 0x000fe20000000a00 */
[----:B------:R-:W3:Y:S06]  /*0050*/  S2R R37, SR_CTAID.X ;  /* 0x0000000000257919 */ /* 0x000eec0000002500 */
[----:B------:R-:W4:Y:S08]  /*0060*/  LDC.64 R20, c[0x0][0x220] ;  /* 0x00008800ff147b82 */ /* 0x000f300000000a00 */
[----:B------:R-:W5:Y:S01]  /*0070*/  LDC.64 R22, c[0x0][0x218] ;  /* 0x00008600ff167b82 */ /* 0x000f620000000a00 */
[----:B------:R-:W-:-:S07]  /*0080*/  MOV R2, RZ ;  /* 0x000000ff00027202 */ /* 0x000fce0000000f00 */
[----:B------:R-:W5:Y:S01]  /*0090*/  LDC.64 R24, c[0x0][0x238] ;  /* 0x00008e00ff187b82 */ /* 0x000f620000000a00 */
[----:B-1----:R-:W-:-:S04]  /*00a0*/  SHF.L.U32 R0, R0, 0x2, RZ ;  /* 0x0000000200007819 */ /* 0x002fc800000006ff */
[----:B------:R-:W-:-:S04]  /*00b0*/  LOP3.LUT R0, R0, 0x1fc, RZ, 0xc0, !PT ;  /* 0x000001fc00007812 */ /* 0x000fc800078ec0ff */
[----:B---3--:R-:W-:-:S05]  /*00c0*/  LEA R37, R37, R0, 0xa ;  /* 0x0000000025257211 */ /* 0x008fca00078e50ff */
[----:B------:R-:W-:-:S05]  /*00d0*/  IMAD.HI R0, R37, -0x7047dc11, R36 ;  /* 0x8fb823ef25007827 */ /* 0x000fca00078e0224 */
[----:B------:R-:W-:-:S04]  /*00e0*/  SHF.R.U32.HI R3, RZ, 0x1f, R0 ;  /* 0x0000001fff037819 */ /* 0x000fc80000011600 */
[----:B------:R-:W-:-:S05]  /*00f0*/  LEA.HI.SX32 R3, R0, R3, 0x19 ;  /* 0x0000000300037211 */ /* 0x000fca00078fcaff */
[----:B------:R-:W-:-:S04]  /*0100*/  IMAD R16, R3, -0xe4, R37 ;  /* 0xffffff1c03107824 */ /* 0x000fc800078e0225 */
[----:B--2---:R-:W-:-:S06]  /*0110*/  IMAD.WIDE R4, R16, 0x4, R18 ;  /* 0x0000000410047825 */ /* 0x004fcc00078e0212 */
[----:B------:R-:W2:Y:S01]  /*0120*/  LDG.E.EL.128 R4, desc[UR4][R4.64] ;  /* 0x0000000404047981 */ /* 0x000ea2000c2e1d00 */
[----:B------:R-:W-:Y:S01]  /*0130*/  IADD3 R3, R37, 0x200, RZ ;  /* 0x0000020025037810 */ /* 0x000fe20007ffe0ff */
[----:B----4-:R-:W-:-:S04]  /*0140*/  IMAD.WIDE R12, R16, 0x4, R20 ;  /* 0x00000004100c7825 */ /* 0x010fc800078e0214 */
[----:B------:R-:W-:Y:S02]  /*0150*/  IMAD.HI R0, R3, -0x7047dc11, R2 ;  /* 0x8fb823ef03007827 */ /* 0x000fe400078e0202 */
[----:B------:R-:W3:Y:S02]  /*0160*/  LDG.E.EL.128 R12, desc[UR4][R12.64] ;  /* 0x000000040c0c7981 */ /* 0x000ee4000c2e1d00 */
[----:B-----5:R-:W-:Y:S01]  /*0170*/  IMAD.WIDE R22, R37, 0x4, R22 ;  /* 0x0000000425167825 */ /* 0x020fe200078e0216 */
[----:B------:R-:W-:-:S04]  /*0180*/  SHF.R.U32.HI R9, RZ, 0x1f, R0 ;  /* 0x0000001fff097819 */ /* 0x000fc80000011600 */
[----:B------:R-:W-:Y:S01]  /*0190*/  LEA.HI.SX32 R2, R0, R9, 0x19 ;  /* 0x0000000900027211 */ /* 0x000fe200078fcaff */
[----:B------:R-:W4:Y:S04]  /*01a0*/  LDG.E.128 R32, desc[UR4][R22.64+0x800] ;  /* 0x0008000416207981 */ /* 0x000f28000c1e1d00 */
[----:B------:R1:W3:Y:S01]  /*01b0*/  LDG.E.128 R8, desc[UR4][R22.64] ;  /* 0x0000000416087981 */ /* 0x0002e2000c1e1d00 */
[----:B------:R-:W-:-:S04]  /*01c0*/  IMAD R2, R2, -0xe4, R3 ;  /* 0xffffff1c02027824 */ /* 0x000fc800078e0203 */
[----:B------:R-:W-:Y:S01]  /*01d0*/  IMAD.WIDE R28, R2, 0x4, R20 ;  /* 0x00000004021c7825 */ /* 0x000fe200078e0214 */
[----:B-1----:R-:W1:Y:S05]  /*01e0*/  LDC.64 R22, c[0x0][0x230] ;  /* 0x00008c00ff167b82 */ /* 0x002e6a0000000a00 */
[----:B------:R-:W4:Y:S01]  /*01f0*/  LDG.E.EL.128 R28, desc[UR4][R28.64] ;  /* 0x000000041c1c7981 */ /* 0x000f22000c2e1d00 */
[----:B--2---:R-:W-:Y:S01]  /*0200*/  FADD R3, R4, 9.9999997473787516356e-06 ;  /* 0x3727c5ac04037421 */ /* 0x004fe20000000000 */
[----:B------:R-:W-:-:S03]  /*0210*/  FADD R4, R5, 9.9999997473787516356e-06 ;  /* 0x3727c5ac05047421 */ /* 0x000fc60000000000 */
[----:B------:R-:W2:Y:S01]  /*0220*/  MUFU.SQRT R17, R3 ;  /* 0x0000000300117308 */ /* 0x000ea20000002000 */
[----:B------:R-:W-:-:S07]  /*0230*/  FADD R6, R6, 9.9999997473787516356e-06 ;  /* 0x3727c5ac06067421 */ /* 0x000fce0000000000 */
[----:B------:R-:W5:Y:S08]  /*0240*/  MUFU.SQRT R4, R4 ;  /* 0x0000000400047308 */ /* 0x000f700000002000 */
[----:B------:R-:W1:Y:S01]  /*0250*/  MUFU.SQRT R5, R6 ;  /* 0x0000000600057308 */ /* 0x000e620000002000 */
[C---:B--2---:R-:W-:Y:S02]  /*0260*/  FSETP.GT.AND P0, PT, R17.reuse, 8.50705917302346158658e+37, PT ;  /* 0x7e8000001100780b */ /* 0x044fe40003f04000 */
[----:B------:R-:W-:-:S02]  /*0270*/  FSETP.GEU.AND P3, PT, R17, 1.175494350822287508e-38, PT ;  /* 0x008000001100780b */ /* 0x000fc40003f6e000 */
[C---:B-----5:R-:W-:Y:S02]  /*0280*/  FSETP.GT.AND P1, PT, R4.reuse, 8.50705917302346158658e+37, PT ;  /* 0x7e8000000400780b */ /* 0x060fe40003f24000 */
[----:B------:R-:W-:-:S07]  /*0290*/  FSETP.GEU.AND P4, PT, R4, 1.175494350822287508e-38, PT ;  /* 0x008000000400780b */ /* 0x000fce0003f8e000 */
[----:B------:R-:W-:Y:S01]  /*02a0*/  @P0 FMUL R17, R17, 0.25 ;  /* 0x3e80000011110820 */ /* 0x000fe20000400000 */
[C---:B01----:R-:W-:Y:S02]  /*02b0*/  FSETP.GT.AND P2, PT, R5.reuse, 8.50705917302346158658e+37, PT ;  /* 0x7e8000000500780b */ /* 0x043fe40003f44000 */
[----:B------:R-:W-:Y:S01]  /*02c0*/  FSETP.GEU.AND P5, PT, R5, 1.175494350822287508e-38, PT ;  /* 0x008000000500780b */ /* 0x000fe20003fae000 */
[----:B------:R-:W-:Y:S01]  /*02d0*/  @!P3 FMUL R17, R17, 16777216 ;  /* 0x4b8000001111b820 */ /* 0x000fe20000400000 */
[----:B------:R-:W-:Y:S01]  /*02e0*/  HFMA2.MMA R3, -RZ, RZ, 1.625, 0 ;  /* 0x3e800000ff037435 */ /* 0x000fe200000001ff */
[----:B------:R-:W-:-:S04]  /*02f0*/  @P1 FMUL R4, R4, 0.25 ;  /* 0x3e80000004041820 */ /* 0x000fc80000400000 */
[----:B------:R-:W0:Y:S01]  /*0300*/  MUFU.RCP R17, R17 ;  /* 0x0000001100117308 */ /* 0x000e220000001000 */
[----:B------:R-:W-:-:S03]  /*0310*/  @!P4 FMUL R4, R4, 16777216 ;  /* 0x4b8000000404c820 */ /* 0x000fc60000400000 */
[----:B------:R-:W-:Y:S01]  /*0320*/  @P2 FMUL R5, R5, 0.25 ;  /* 0x3e80000005052820 */ /* 0x000fe20000400000 */
[----:B------:R-:W-:-:S03]  /*0330*/  FSEL R6, R3, 1, P0 ;  /* 0x3f80000003067808 */ /* 0x000fc60000000000 */
[----:B------:R-:W-:Y:S01]  /*0340*/  @!P5 FMUL R5, R5, 16777216 ;  /* 0x4b8000000505d820 */ /* 0x000fe20000400000 */
[----:B---3--:R-:W-:Y:S01]  /*0350*/  FADD R0, R11, -R15 ;  /* 0x8000000f0b007221 */ /* 0x008fe20000000000 */
[----:B------:R-:W1:Y:S01]  /*0360*/  MUFU.RCP R4, R4 ;  /* 0x0000000400047308 */ /* 0x000e620000001000 */
[----:B------:R-:W-:Y:S01]  /*0370*/  @!P3 FMUL R6, R6, 16777216 ;  /* 0x4b8000000606b820 */ /* 0x000fe20000400000 */
[----:B------:R-:W-:Y:S01]  /*0380*/  FADD R9, R9, -R13 ;  /* 0x8000000d09097221 */ /* 0x000fe20000000000 */
[----:B------:R-:W-:-:S05]  /*0390*/  FSEL R13, R3, 1, P1 ;  /* 0x3f800000030d7808 */ /* 0x000fca0000800000 */
[----:B------:R-:W2:Y:S01]  /*03a0*/  MUFU.RCP R11, R5 ;  /* 0x00000005000b7308 */ /* 0x000ea20000001000 */
[----:B0-----:R-:W-:Y:S01]  /*03b0*/  FMUL R17, R17, R6 ;  /* 0x0000000611117220 */ /* 0x001fe20000400000 */
[----:B------:R-:W-:Y:S01]  /*03c0*/  FSEL R6, R3, 1, P2 ;  /* 0x3f80000003067808 */ /* 0x000fe20001000000 */
[----:B------:R-:W-:Y:S01]  /*03d0*/  @!P4 FMUL R13, R13, 16777216 ;  /* 0x4b8000000d0dc820 */ /* 0x000fe20000400000 */
[----:B------:R-:W-:-:S03]  /*03e0*/  FADD R8, R8, -R12 ;  /* 0x8000000c08087221 */ /* 0x000fc60000000000 */
[----:B------:R-:W-:Y:S01]  /*03f0*/  @!P5 FMUL R6, R6, 16777216 ;  /* 0x4b8000000606d820 */ /* 0x000fe20000400000 */
[----:B-1----:R-:W-:Y:S01]  /*0400*/  FMUL R4, R4, R13 ;  /* 0x0000000d04047220 */ /* 0x002fe20000400000 */
[----:B------:R-:W-:Y:S01]  /*0410*/  FADD R10, R10, -R14 ;  /* 0x8000000e0a0a7221 */ /* 0x000fe20000000000 */
[----:B----4-:R-:W-:Y:S01]  /*0420*/  FADD R31, R35, -R31 ;  /* 0x8000001f231f7221 */ /* 0x010fe20000000000 */
[----:B------:R-:W-:Y:S01]  /*0430*/  FADD R30, R34, -R30 ;  /* 0x8000001e221e7221 */ /* 0x000fe20000000000 */
[----:B------:R-:W-:-:S04]  /*0440*/  IMAD.WIDE R12, R16, 0x4, R24 ;  /* 0x00000004100c7825 */ /* 0x000fc800078e0218 */
[----:B--2---:R-:W-:Y:S01]  /*0450*/  FMUL R11, R11, R6 ;  /* 0x000000060b0b7220 */ /* 0x004fe20000400000 */
[----:B------:R-:W-:-:S04]  /*0460*/  IMAD.WIDE R34, R16, 0x4, R22 ;  /* 0x0000000410227825 */ /* 0x000fc800078e0216 */
[----:B------:R-:W-:Y:S01]  /*0470*/  FMUL R21, R8, R17 ;  /* 0x0000001108157220 */ /* 0x000fe20000400000 */
[----:B------:R-:W-:Y:S01]  /*0480*/  FMUL R4, R9, R4 ;  /* 0x0000000409047220 */ /* 0x000fe20000400000 */
[----:B------:R-:W-:Y:S01]  /*0490*/  FMUL R5, R10, R11 ;  /* 0x0000000b0a057220 */ /* 0x000fe20000400000 */
[----:B------:R-:W2:Y:S04]  /*04a0*/  LDG.E.EL.128 R12, desc[UR4][R12.64] ;  /* 0x000000040c0c7981 */ /* 0x000ea8000c2e1d00 */
[----:B------:R-:W2:Y:S01]  /*04b0*/  LDG.E.EL.128 R8, desc[UR4][R34.64] ;  /* 0x0000000422087981 */ /* 0x000ea2000c2e1d00 */
[----:B------:R-:W-:-:S06]  /*04c0*/  IMAD.WIDE R18, R2, 0x4, R18 ;  /* 0x0000000402127825 */ /* 0x000fcc00078e0212 */
[----:B------:R-:W3:Y:S01]  /*04d0*/  LDG.E.EL.128 R16, desc[UR4][R18.64] ;  /* 0x0000000412107981 */ /* 0x000ee2000c2e1d00 */
[----:B------:R-:W-:-:S04]  /*04e0*/  IMAD.WIDE R22, R2, 0x4, R22 ;  /* 0x0000000402167825 */ /* 0x000fc800078e0216 */
[----:B------:R-:W-:-:S06]  /*04f0*/  IMAD.WIDE R24, R2, 0x4, R24 ;  /* 0x0000000402187825 */ /* 0x000fcc00078e0218 */
[----:B------:R-:W4:Y:S01]  /*0500*/  LDG.E.EL.128 R24, desc[UR4][R24.64] ;  /* 0x0000000418187981 */ /* 0x000f22000c2e1d00 */
[----:B------:R-:W-:Y:S01]  /*0510*/  FADD R2, R7, 9.9999997473787516356e-06 ;  /* 0x3727c5ac07027421 */ /* 0x000fe20000000000 */
[----:B--2---:R-:W-:Y:S02]  /*0520*/  FFMA R8, R8, R21, R12 ;  /* 0x0000001508087223 */ /* 0x004fe4000000000c */
[----:B------:R-:W4:Y:S01]  /*0530*/  LDG.E.EL.128 R20, desc[UR4][R22.64] ;  /* 0x0000000416147981 */ /* 0x000f22000c2e1d00 */
[----:B------:R-:W-:Y:S02]  /*0540*/  FFMA R4, R9, R4, R13 ;  /* 0x0000000409047223 */ /* 0x000fe4000000000d */
[----:B------:R-:W0:Y:S01]  /*0550*/  MUFU.SQRT R9, R2 ;  /* 0x0000000200097308 */ /* 0x000e220000002000 */
[----:B---3--:R-:W-:Y:S01]  /*0560*/  FADD R16, R16, 9.9999997473787516356e-06 ;  /* 0x3727c5ac10107421 */ /* 0x008fe20000000000 */
[C---:B0-----:R-:W-:Y:S02]  /*0570*/  FSETP.GT.AND P0, PT, R9.reuse, 8.50705917302346158658e+37, PT ;  /* 0x7e8000000900780b */ /* 0x041fe40003f04000 */
[----:B------:R-:W-:-:S04]  /*0580*/  FSETP.GEU.AND P1, PT, R9, 1.175494350822287508e-38, PT ;  /* 0x008000000900780b */ /* 0x000fc80003f2e000 */
[----:B------:R-:W0:Y:S07]  /*0590*/  MUFU.SQRT R6, R16 ;  /* 0x0000001000067308 */ /* 0x000e2e0000002000 */
[----:B------:R-:W-:-:S04]  /*05a0*/  @P0 FMUL R9, R9, 0.25 ;  /* 0x3e80000009090820 */ /* 0x000fc80000400000 */
[----:B------:R-:W-:Y:S01]  /*05b0*/  @!P1 FMUL R9, R9, 16777216 ;  /* 0x4b80000009099820 */ /* 0x000fe20000400000 */
[----:B------:R-:W-:-:S05]  /*05c0*/  FFMA R5, R10, R5, R14 ;  /* 0x000000050a057223 */ /* 0x000fca000000000e */
[----:B------:R-:W1:Y:S01]  /*05d0*/  MUFU.RCP R9, R9 ;  /* 0x0000000900097308 */ /* 0x000e620000001000 */
[----:B------:R-:W-:Y:S01]  /*05e0*/  FSEL R10, R3, 1, P0 ;  /* 0x3f800000030a7808 */ /* 0x000fe20000000000 */
[----:B------:R-:W-:Y:S01]  /*05f0*/  FADD R17, R17, 9.9999997473787516356e-06 ;  /* 0x3727c5ac11117421 */ /* 0x000fe20000000000 */
[C---:B0-----:R-:W-:Y:S01]  /*0600*/  FSETP.GT.AND P2, PT, R6.reuse, 8.50705917302346158658e+37, PT ;  /* 0x7e8000000600780b */ /* 0x041fe20003f44000 */
[----:B------:R-:W-:Y:S01]  /*0610*/  FADD R19, R19, 9.9999997473787516356e-06 ;  /* 0x3727c5ac13137421 */ /* 0x000fe20000000000 */
[----:B------:R-:W-:Y:S01]  /*0620*/  FSETP.GEU.AND P3, PT, R6, 1.175494350822287508e-38, PT ;  /* 0x008000000600780b */ /* 0x000fe20003f6e000 */
[----:B------:R-:W-:Y:S02]  /*0630*/  @!P1 FMUL R10, R10, 16777216 ;  /* 0x4b8000000a0a9820 */ /* 0x000fe40000400000 */
[----:B------:R-:W0:Y:S01]  /*0640*/  MUFU.SQRT R7, R17 ;  /* 0x0000001100077308 */ /* 0x000e220000002000 */
[----:B------:R-:W-:Y:S01]  /*0650*/  FADD R18, R18, 9.9999997473787516356e-06 ;  /* 0x3727c5ac12127421 */ /* 0x000fe20000000000 */
[----:B-1----:R-:W-:-:S06]  /*0660*/  FMUL R13, R9, R10 ;  /* 0x0000000a090d7220 */ /* 0x002fcc0000400000 */
[----:B------:R-:W1:Y:S01]  /*0670*/  MUFU.SQRT R9, R19 ;  /* 0x0000001300097308 */ /* 0x000e620000002000 */
[----:B------:R-:W-:-:S07]  /*0680*/  @P2 FMUL R6, R6, 0.25 ;  /* 0x3e80000006062820 */ /* 0x000fce0000400000 */
[----:B------:R-:W2:Y:S01]  /*0690*/  MUFU.SQRT R2, R18 ;  /* 0x0000001200027308 */ /* 0x000ea20000002000 */
[----:B------:R-:W-:Y:S01]  /*06a0*/  @!P3 FMUL R6, R6, 16777216 ;  /* 0x4b8000000606b820 */ /* 0x000fe20000400000 */
[----:B0-----:R-:W-:Y:S02]  /*06b0*/  FSETP.GT.AND P1, PT, R7, 8.50705917302346158658e+37, PT ;  /* 0x7e8000000700780b */ /* 0x001fe40003f24000 */
[----:B------:R-:W-:Y:S02]  /*06c0*/  FSEL R17, R3, 1, P2 ;  /* 0x3f80000003117808 */ /* 0x000fe40001000000 */
[----:B------:R-:W-:Y:S02]  /*06d0*/  FSETP.GEU.AND P0, PT, R7, 1.175494350822287508e-38, PT ;  /* 0x008000000700780b */ /* 0x000fe40003f0e000 */
[----:B------:R-:W0:Y:S01]  /*06e0*/  MUFU.RCP R6, R6 ;  /* 0x0000000600067308 */ /* 0x000e220000001000 */
[----:B-1----:R-:W-:Y:S01]  /*06f0*/  FSETP.GT.AND P2, PT, R9, 8.50705917302346158658e+37, PT ;  /* 0x7e8000000900780b */ /* 0x002fe20003f44000 */
[----:B------:R-:W-:Y:S01]  /*0700*/  @!P3 FMUL R17, R17, 16777216 ;  /* 0x4b8000001111b820 */ /* 0x000fe20000400000 */
[----:B------:R-:W-:-:S02]  /*0710*/  FSETP.GEU.AND P3, PT, R9, 1.175494350822287508e-38, PT ;  /* 0x008000000900780b */ /* 0x000fc40003f6e000 */
[C---:B--2---:R-:W-:Y:S02]  /*0720*/  FSETP.GT.AND P4, PT, R2.reuse, 8.50705917302346158658e+37, PT ;  /* 0x7e8000000200780b */ /* 0x044fe40003f84000 */
[----:B------:R-:W-:Y:S01]  /*0730*/  FSETP.GEU.AND P5, PT, R2, 1.175494350822287508e-38, PT ;  /* 0x008000000200780b */ /* 0x000fe20003fae000 */
[----:B------:R-:W-:-:S04]  /*0740*/  @P1 FMUL R7, R7, 0.25 ;  /* 0x3e80000007071820 */ /* 0x000fc80000400000 */
[----:B------:R-:W-:Y:S02]  /*0750*/  @!P0 FMUL R7, R7, 16777216 ;  /* 0x4b80000007078820 */ /* 0x000fe40000400000 */
[----:B------:R-:W-:Y:S01]  /*0760*/  @P2 FMUL R9, R9, 0.25 ;  /* 0x3e80000009092820 */ /* 0x000fe20000400000 */
[----:B0-----:R-:W-:Y:S01]  /*0770*/  FMUL R17, R6, R17 ;  /* 0x0000001106117220 */ /* 0x001fe20000400000 */
[----:B------:R-:W-:Y:S02]  /*0780*/  FADD R6, RZ, -R8 ;  /* 0x80000008ff067221 */ /* 0x000fe40000000000 */
[----:B------:R-:W-:Y:S01]  /*0790*/  @P4 FMUL R2, R2, 0.25 ;  /* 0x3e80000002024820 */ /* 0x000fe20000400000 */
[----:B------:R-:W-:Y:S01]  /*07a0*/  @!P3 FMUL R9, R9, 16777216 ;  /* 0x4b8000000909b820 */ /* 0x000fe20000400000 */
[----:B------:R-:W0:Y:S01]  /*07b0*/  MUFU.RCP R7, R7 ;  /* 0x0000000700077308 */ /* 0x000e220000001000 */
[----:B------:R-:W-:Y:S01]  /*07c0*/  FMUL R6, R6, 1.4426950216293334961 ;  /* 0x3fb8aa3b06067820 */ /* 0x000fe20000400000 */
[----:B------:R-:W-:Y:S01]  /*07d0*/  @!P5 FMUL R2, R2, 16777216 ;  /* 0x4b8000000202d820 */ /* 0x000fe20000400000 */
[----:B------:R-:W-:Y:S01]  /*07e0*/  FMUL R0, R0, R13 ;  /* 0x0000000d00007220 */ /* 0x000fe20000400000 */
[----:B------:R-:W-:-:S02]  /*07f0*/  FSEL R13, R3, 1, P4 ;  /* 0x3f800000030d7808 */ /* 0x000fc40002000000 */
[----:B------:R-:W-:Y:S02]  /*0800*/  FSEL R10, R3, 1, P1 ;  /* 0x3f800000030a7808 */ /* 0x000fe40000800000 */
[----:B------:R1:W2:Y:S01]  /*0810*/  MUFU.RCP R12, R2 ;  /* 0x00000002000c7308 */ /* 0x0002a20000001000 */
[----:B------:R-:W-:-:S07]  /*0820*/  FSETP.GEU.AND P4, PT, R6, -126, PT ;  /* 0xc2fc00000600780b */ /* 0x000fce0003f8e000 */
[----:B------:R-:W3:Y:S01]  /*0830*/  MUFU.RCP R9, R9 ;  /* 0x0000000900097308 */ /* 0x000ee20000001000 */
[----:B------:R-:W-:Y:S01]  /*0840*/  @!P0 FMUL R10, R10, 16777216 ;  /* 0x4b8000000a0a8820 */ /* 0x000fe20000400000 */
[----:B-1----:R-:W-:Y:S01]  /*0850*/  FSEL R2, R3, 1, P2 ;  /* 0x3f80000003027808 */ /* 0x002fe20001000000 */
[----:B------:R-:W-:Y:S01]  /*0860*/  FADD R29, R33, -R29 ;  /* 0x8000001d211d7221 */ /* 0x000fe20000000000 */
[----:B------:R-:W-:Y:S01]  /*0870*/  @!P5 FMUL R13, R13, 16777216 ;  /* 0x4b8000000d0dd820 */ /* 0x000fe20000400000 */
[----:B0-----:R-:W-:Y:S02]  /*0880*/  FMUL R14, R7, R10 ;  /* 0x0000000a070e7220 */ /* 0x001fe40000400000 */
[----:B------:R-:W-:Y:S01]  /*0890*/  @!P3 FMUL R2, R2, 16777216 ;  /* 0x4b8000000202b820 */ /* 0x000fe20000400000 */
[----:B------:R-:W-:Y:S01]  /*08a0*/  @!P4 FMUL R6, R6, 0.5 ;  /* 0x3f0000000606c820 */ /* 0x000fe20000400000 */
[----:B------:R-:W-:Y:S01]  /*08b0*/  FMUL R14, R29, R14 ;  /* 0x0000000e1d0e7220 */ /* 0x000fe20000400000 */
[----:B--2---:R-:W-:Y:S01]  /*08c0*/  FMUL R13, R12, R13 ;  /* 0x0000000d0c0d7220 */ /* 0x004fe20000400000 */
[----:B------:R-:W-:Y:S01]  /*08d0*/  FADD R28, R32, -R28 ;  /* 0x8000001c201c7221 */ /* 0x000fe20000000000 */
[----:B---3--:R-:W-:-:S02]  /*08e0*/  FMUL R2, R9, R2 ;  /* 0x0000000209027220 */ /* 0x008fc40000400000 */
[----:B------:R-:W-:Y:S01]  /*08f0*/  FMUL R13, R30, R13 ;  /* 0x0000000d1e0d7220 */ /* 0x000fe20000400000 */
[----:B------:R-:W-:Y:S01]  /*0900*/  FFMA R11, R11, R0, R15 ;  /* 0x000000000b0b7223 */ /* 0x000fe2000000000f */
[----:B------:R-:W0:Y:S01]  /*0910*/  MUFU.EX2 R6, R6 ;  /* 0x0000000600067308 */ /* 0x000e220000000800 */
[----:B------:R-:W-:Y:S01]  /*0920*/  FMUL R2, R31, R2 ;  /* 0x000000021f027220 */ /* 0x000fe20000400000 */
[----:B------:R-:W-:Y:S01]  /*0930*/  FMUL R17, R28, R17 ;  /* 0x000000111c117220 */ /* 0x000fe20000400000 */
[----:B------:R-:W-:Y:S01]  /*0940*/  FADD R0, RZ, -R4 ;  /* 0x80000004ff007221 */ /* 0x000fe20000000000 */
[----:B------:R-:W-:Y:S01]  /*0950*/  FADD R15, RZ, -R5 ;  /* 0x80000005ff0f7221 */ /* 0x000fe20000000000 */
[----:B------:R-:W-:Y:S02]  /*0960*/  FADD R10, RZ, -R11 ;  /* 0x8000000bff0a7221 */ /* 0x000fe40000000000 */
[----:B------:R-:W-:Y:S01]  /*0970*/  FMUL R0, R0, 1.4426950216293334961 ;  /* 0x3fb8aa3b00007820 */ /* 0x000fe20000400000 */
[----:B------:R-:W-:Y:S01]  /*0980*/  FMUL R7, R15, 1.4426950216293334961 ;  /* 0x3fb8aa3b0f077820 */ /* 0x000fe20000400000 */
[----:B------:R-:W-:-:S03]  /*0990*/  FMUL R10, R10, 1.4426950216293334961 ;  /* 0x3fb8aa3b0a0a7820 */ /* 0x000fc60000400000 */
[----:B------:R-:W-:Y:S02]  /*09a0*/  FSETP.GEU.AND P1, PT, R0, -126, PT ;  /* 0xc2fc00000000780b */ /* 0x000fe40003f2e000 */
[----:B------:R-:W-:Y:S01]  /*09b0*/  FSETP.GEU.AND P0, PT, R7, -126, PT ;  /* 0xc2fc00000700780b */ /* 0x000fe20003f0e000 */
[----:B0-----:R-:W-:Y:S01]  /*09c0*/  @!P4 FMUL R6, R6, R6 ;  /* 0x000000060606c220 */ /* 0x001fe20000400000 */
[----:B------:R-:W-:-:S09]  /*09d0*/  FSETP.GEU.AND P6, PT, R10, -126, PT ;  /* 0xc2fc00000a00780b */ /* 0x000fd20003fce000 */
[----:B------:R-:W-:Y:S02]  /*09e0*/  @!P1 FMUL R0, R0, 0.5 ;  /* 0x3f00000000009820 */ /* 0x000fe40000400000 */
[----:B------:R-:W-:Y:S02]  /*09f0*/  @!P0 FMUL R7, R7, 0.5 ;  /* 0x3f00000007078820 */ /* 0x000fe40000400000 */
[----:B------:R-:W-:Y:S02]  /*0a00*/  @!P6 FMUL R10, R10, 0.5 ;  /* 0x3f0000000a0ae820 */ /* 0x000fe40000400000 */
[----:B------:R-:W0:Y:S08]  /*0a10*/  MUFU.EX2 R0, R0 ;  /* 0x0000000000007308 */ /* 0x000e300000000800 */
[----:B------:R-:W1:Y:S01]  /*0a20*/  MUFU.EX2 R7, R7 ;  /* 0x0000000700077308 */ /* 0x000e620000000800 */
[----:B------:R-:W-:-:S07]  /*0a30*/  FADD R6, R6, 1 ;  /* 0x3f80000006067421 */ /* 0x000fce0000000000 */
[----:B------:R-:W2:Y:S01]  /*0a40*/  MUFU.EX2 R10, R10 ;  /* 0x0000000a000a7308 */ /* 0x000ea20000000800 */
[----:B0-----:R-:W-:Y:S01]  /*0a50*/  @!P1 FMUL R0, R0, R0 ;  /* 0x0000000000009220 */ /* 0x001fe20000400000 */
[----:B------:R-:W-:Y:S01]  /*0a60*/  FSETP.GT.AND P1, PT, R6, 8.50705917302346158658e+37, PT ;  /* 0x7e8000000600780b */ /* 0x000fe20003f24000 */
[----:B-1----:R-:W-:-:S04]  /*0a70*/  @!P0 FMUL R7, R7, R7 ;  /* 0x0000000707078220 */ /* 0x002fc80000400000 */
[----:B------:R-:W-:Y:S01]  /*0a80*/  FADD R7, R7, 1 ;  /* 0x3f80000007077421 */ /* 0x000fe20000000000 */
[----:B--2---:R-:W-:-:S04]  /*0a90*/  @!P6 FMUL R10, R10, R10 ;  /* 0x0000000a0a0ae220 */ /* 0x004fc80000400000 */
[----:B------:R-:W-:Y:S01]  /*0aa0*/  FSETP.GT.AND P6, PT, R7, 8.50705917302346158658e+37, PT ;  /* 0x7e8000000700780b */ /* 0x000fe20003fc4000 */
[----:B------:R-:W-:Y:S02]  /*0ab0*/  FADD R10, R10, 1 ;  /* 0x3f8000000a0a7421 */ /* 0x000fe40000000000 */
[----:B------:R-:W-:-:S10]  /*0ac0*/  @P1 FMUL R6, R6, 0.25 ;  /* 0x3e80000006061820 */ /* 0x000fd40000400000 */
[----:B------:R-:W-:Y:S01]  /*0ad0*/  @P6 FMUL R7, R7, 0.25 ;  /* 0x3e80000007076820 */ /* 0x000fe20000400000 */
[----:B----4-:R-:W-:Y:S01]  /*0ae0*/  FFMA R21, R21, R14, R25 ;  /* 0x0000000e15157223 */ /* 0x010fe20000000019 */
[----:B------:R-:W-:Y:S01]  /*0af0*/  FFMA R22, R22, R13, R26 ;  /* 0x0000000d16167223 */ /* 0x000fe2000000001a */
[----:B------:R-:W-:Y:S02]  /*0b00*/  FFMA R23, R23, R2, R27 ;  /* 0x0000000217177223 */ /* 0x000fe4000000001b */
[----:B------:R-:W-:Y:S01]  /*0b10*/  FADD R12, RZ, -R21 ;  /* 0x80000015ff0c7221 */ /* 0x000fe20000000000 */
[----:B------:R-:W-:Y:S01]  /*0b20*/  FFMA R20, R20, R17, R24 ;  /* 0x0000001114147223 */ /* 0x000fe20000000018 */
[----:B------:R-:W-:Y:S02]  /*0b30*/  FADD R2, RZ, -R23 ;  /* 0x80000017ff027221 */ /* 0x000fe40000000000 */
[----:B------:R-:W-:Y:S01]  /*0b40*/  FMUL R13, R12, 1.4426950216293334961 ;  /* 0x3fb8aa3b0c0d7820 */ /* 0x000fe20000400000 */
[----:B------:R-:W-:Y:S01]  /*0b50*/  FADD R12, RZ, -R22 ;  /* 0x80000016ff0c7221 */ /* 0x000fe20000000000 */
[----:B------:R-:W-:Y:S01]  /*0b60*/  FADD R9, RZ, -R20 ;  /* 0x80000014ff097221 */ /* 0x000fe20000000000 */
[----:B------:R-:W-:-:S02]  /*0b70*/  FMUL R14, R2, 1.4426950216293334961 ;  /* 0x3fb8aa3b020e7820 */ /* 0x000fc40000400000 */
[----:B------:R-:W-:Y:S01]  /*0b80*/  FMUL R12, R12, 1.4426950216293334961 ;  /* 0x3fb8aa3b0c0c7820 */ /* 0x000fe20000400000 */
[----:B------:R-:W-:Y:S01]  /*0b90*/  FMUL R9, R9, 1.4426950216293334961 ;  /* 0x3fb8aa3b09097820 */ /* 0x000fe20000400000 */
[----:B------:R-:W-:Y:S02]  /*0ba0*/  FSETP.GEU.AND P3, PT, R13, -126, PT ;  /* 0xc2fc00000d00780b */ /* 0x000fe40003f6e000 */
[----:B------:R-:W-:Y:S02]  /*0bb0*/  FSETP.GEU.AND P4, PT, R14, -126, PT ;  /* 0xc2fc00000e00780b */ /* 0x000fe40003f8e000 */
[----:B------:R-:W-:Y:S02]  /*0bc0*/  FSETP.GEU.AND P2, PT, R12, -126, PT ;  /* 0xc2fc00000c00780b */ /* 0x000fe40003f4e000 */
[----:B------:R-:W-:-:S07]  /*0bd0*/  FSETP.GEU.AND P5, PT, R9, -126, PT ;  /* 0xc2fc00000900780b */ /* 0x000fce0003fae000 */
[----:B------:R-:W-:Y:S02]  /*0be0*/  @!P3 FMUL R13, R13, 0.5 ;  /* 0x3f0000000d0db820 */ /* 0x000fe40000400000 */
[----:B------:R-:W-:Y:S02]  /*0bf0*/  @!P4 FMUL R14, R14, 0.5 ;  /* 0x3f0000000e0ec820 */ /* 0x000fe40000400000 */
[----:B------:R-:W-:Y:S02]  /*0c00*/  @!P2 FMUL R12, R12, 0.5 ;  /* 0x3f0000000c0ca820 */ /* 0x000fe40000400000 */
[----:B------:R-:W-:Y:S01]  /*0c10*/  @!P5 FMUL R9, R9, 0.5 ;  /* 0x3f0000000909d820 */ /* 0x000fe20000400000 */
[----:B------:R-:W0:Y:S08]  /*0c20*/  MUFU.EX2 R13, R13 ;  /* 0x0000000d000d7308 */ /* 0x000e300000000800 */
[----:B------:R-:W1:Y:S08]  /*0c30*/  MUFU.EX2 R12, R12 ;  /* 0x0000000c000c7308 */ /* 0x000e700000000800 */
[----:B------:R-:W2:Y:S08]  /*0c40*/  MUFU.EX2 R14, R14 ;  /* 0x0000000e000e7308 */ /* 0x000eb00000000800 */
[----:B------:R-:W3:Y:S01]  /*0c50*/  MUFU.EX2 R9, R9 ;  /* 0x0000000900097308 */ /* 0x000ee20000000800 */
[----:B0-----:R-:W-:Y:S01]  /*0c60*/  @!P3 FMUL R13, R13, R13 ;  /* 0x0000000d0d0db220 */ /* 0x001fe20000400000 */
[----:B-1----:R-:W-:Y:S01]  /*0c70*/  @!P2 FMUL R12, R12, R12 ;  /* 0x0000000c0c0ca220 */ /* 0x002fe20000400000 */
[----:B------:R-:W-:Y:S01]  /*0c80*/  FADD R2, R0, 1 ;  /* 0x3f80000000027421 */ /* 0x000fe20000000000 */
[----:B--2---:R-:W-:Y:S01]  /*0c90*/  @!P4 FMUL R14, R14, R14 ;  /* 0x0000000e0e0ec220 */ /* 0x004fe20000400000 */
[----:B------:R-:W-:Y:S01]  /*0ca0*/  FADD R18, R13, 1 ;  /* 0x3f8000000d127421 */ /* 0x000fe20000000000 */
[----:B------:R-:W-:-:S02]  /*0cb0*/  FADD R13, R12, 1 ;  /* 0x3f8000000c0d7421 */ /* 0x000fc40000000000 */
[----:B------:R-:W-:Y:S01]  /*0cc0*/  FADD R15, R14, 1 ;  /* 0x3f8000000e0f7421 */ /* 0x000fe20000000000 */
[----:B---3--:R-:W-:Y:S01]  /*0cd0*/  @!P5 FMUL R9, R9, R9 ;  /* 0x000000090909d220 */ /* 0x008fe20000400000 */
[----:B------:R-:W-:-:S03]  /*0ce0*/  FSETP.GT.AND P0, PT, R2, 8.50705917302346158658e+37, PT ;  /* 0x7e8000000200780b */ /* 0x000fc60003f04000 */
[----:B------:R-:W-:Y:S01]  /*0cf0*/  FADD R16, R9, 1 ;  /* 0x3f80000009107421 */ /* 0x000fe20000000000 */
[----:B------:R-:W-:Y:S02]  /*0d00*/  FSEL R17, R3, 1, P1 ;  /* 0x3f80000003117808 */ /* 0x000fe40000800000 */
[----:B------:R-:W-:Y:S02]  /*0d10*/  FSETP.GT.AND P5, PT, R10, 8.50705917302346158658e+37, PT ;  /* 0x7e8000000a00780b */ /* 0x000fe40003fa4000 */
[----:B------:R-:W-:Y:S02]  /*0d20*/  FSETP.GT.AND P2, PT, R13, 8.50705917302346158658e+37, PT ;  /* 0x7e8000000d00780b */ /* 0x000fe40003f44000 */
[----:B------:R-:W-:Y:S02]  /*0d30*/  FSETP.GT.AND P1, PT, R15, 8.50705917302346158658e+37, PT ;  /* 0x7e8000000f00780b */ /* 0x000fe40003f24000 */
[----:B------:R-:W-:Y:S02]  /*0d40*/  FSETP.GT.AND P3, PT, R16, 8.50705917302346158658e+37, PT ;  /* 0x7e8000001000780b */ /* 0x000fe40003f64000 */
[----:B------:R-:W-:Y:S01]  /*0d50*/  FSETP.GT.AND P4, PT, R18, 8.50705917302346158658e+37, PT ;  /* 0x7e8000001200780b */ /* 0x000fe20003f84000 */
[----:B------:R-:W0:Y:S01]  /*0d60*/  MUFU.RCP R0, R6 ;  /* 0x0000000600007308 */ /* 0x000e220000001000 */
[----:B------:R-:W-:-:S03]  /*0d70*/  @P0 FMUL R2, R2, 0.25 ;  /* 0x3e80000002020820 */ /* 0x000fc60000400000 */
[----:B------:R-:W-:Y:S02]  /*0d80*/  @P5 FMUL R10, R10, 0.25 ;  /* 0x3e8000000a0a5820 */ /* 0x000fe40000400000 */
[----:B------:R-:W-:Y:S02]  /*0d90*/  @P2 FMUL R13, R13, 0.25 ;  /* 0x3e8000000d0d2820 */ /* 0x000fe40000400000 */
[----:B------:R1:W2:Y:S01]  /*0da0*/  MUFU.RCP R9, R7 ;  /* 0x0000000700097308 */ /* 0x0002a20000001000 */
[----:B------:R-:W-:Y:S01]  /*0db0*/  @P1 FMUL R15, R15, 0.25 ;  /* 0x3e8000000f0f1820 */ /* 0x000fe20000400000 */
[----:B------:R-:W-:Y:S02]  /*0dc0*/  @P3 FMUL R16, R16, 0.25 ;  /* 0x3e80000010103820 */ /* 0x000fe40000400000 */
[----:B------:R-:W-:Y:S01]  /*0dd0*/  @P4 FMUL R18, R18, 0.25 ;  /* 0x3e80000012124820 */ /* 0x000fe20000400000 */
[----:B-1----:R-:W1:Y:S03]  /*0de0*/  LDC.64 R6, c[0x0][0x210] ;  /* 0x00008400ff067b82 */ /* 0x002e660000000a00 */
[----:B------:R-:W3:Y:S01]  /*0df0*/  MUFU.RCP R2, R2 ;  /* 0x0000000200027308 */ /* 0x000ee20000001000 */
[----:B------:R-:W-:-:S07]  /*0e00*/  FSEL R24, R3, 1, P6 ;  /* 0x3f80000003187808 */ /* 0x000fce0003000000 */
[----:B------:R-:W4:Y:S08]  /*0e10*/  MUFU.RCP R10, R10 ;  /* 0x0000000a000a7308 */ /* 0x000f300000001000 */
[----:B------:R5:W0:Y:S08]  /*0e20*/  MUFU.RCP R14, R16 ;  /* 0x00000010000e7308 */ /* 0x000a300000001000 */
[----:B------:R0:W0:Y:S08]  /*0e30*/  MUFU.RCP R12, R18 ;  /* 0x00000012000c7308 */ /* 0x0000300000001000 */
[----:B------:R-:W1:Y:S08]  /*0e40*/  MUFU.RCP R13, R13 ;  /* 0x0000000d000d7308 */ /* 0x000e700000001000 */
[----:B------:R-:W1:Y:S01]  /*0e50*/  MUFU.RCP R15, R15 ;  /* 0x0000000f000f7308 */ /* 0x000e620000001000 */
[----:B0-----:R-:W-:Y:S01]  /*0e60*/  FMUL R17, R0, R17 ;  /* 0x0000001100117220 */ /* 0x001fe20000400000 */
[----:B------:R-:W-:Y:S01]  /*0e70*/  FSEL R19, R3, 1, P0 ;  /* 0x3f80000003137808 */ /* 0x000fe20000000000 */
[----:B--2---:R-:W-:Y:S01]  /*0e80*/  FMUL R0, R9, R24 ;  /* 0x0000001809007220 */ /* 0x004fe20000400000 */
[----:B------:R-:W-:-:S02]  /*0e90*/  FSEL R9, R3, 1, P5 ;  /* 0x3f80000003097808 */ /* 0x000fc40002800000 */
[C---:B------:R-:W-:Y:S02]  /*0ea0*/  FSEL R25, R3.reuse, 1, P3 ;  /* 0x3f80000003197808 */ /* 0x040fe40001800000 */
[C---:B------:R-:W-:Y:S02]  /*0eb0*/  FSEL R27, R3.reuse, 1, P4 ;  /* 0x3f800000031b7808 */ /* 0x040fe40002000000 */
[C---:B-----5:R-:W-:Y:S02]  /*0ec0*/  FSEL R16, R3.reuse, 1, P2 ;  /* 0x3f80000003107808 */ /* 0x060fe40001000000 */
[----:B------:R-:W-:Y:S01]  /*0ed0*/  FSEL R18, R3, 1, P1 ;  /* 0x3f80000003127808 */ /* 0x000fe20000800000 */
[----:B---3--:R-:W-:Y:S01]  /*0ee0*/  FMUL R19, R2, R19 ;  /* 0x0000001302137220 */ /* 0x008fe20000400000 */
[----:B----4-:R-:W-:Y:S01]  /*0ef0*/  FMUL R2, R10, R9 ;  /* 0x000000090a027220 */ /* 0x010fe20000400000 */
[----:B------:R-:W-:Y:S01]  /*0f00*/  FMUL R3, R14, R25 ;  /* 0x000000190e037220 */ /* 0x000fe20000400000 */
[----:B------:R-:W-:Y:S01]  /*0f10*/  FMUL R12, R12, R27 ;  /* 0x0000001b0c0c7220 */ /* 0x000fe20000400000 */
[----:B-1----:R-:W-:Y:S01]  /*0f20*/  FMUL R13, R13, R16 ;  /* 0x000000100d0d7220 */ /* 0x002fe20000400000 */
[----:B------:R-:W-:Y:S01]  /*0f30*/  FMUL R18, R15, R18 ;  /* 0x000000120f127220 */ /* 0x000fe20000400000 */
[----:B------:R-:W-:-:S04]  /*0f40*/  IMAD.WIDE R6, R37, 0x4, R6 ;  /* 0x0000000425067825 */ /* 0x000fc800078e0206 */
[----:B------:R-:W-:Y:S01]  /*0f50*/  FMUL R8, R8, R17 ;  /* 0x0000001108087220 */ /* 0x000fe20000400000 */
[----:B------:R-:W-:Y:S01]  /*0f60*/  FMUL R9, R4, R19 ;  /* 0x0000001304097220 */ /* 0x000fe20000400000 */
[----:B------:R-:W-:Y:S01]  /*0f70*/  FMUL R10, R5, R0 ;  /* 0x00000000050a7220 */ /* 0x000fe20000400000 */
[----:B------:R-:W-:Y:S01]  /*0f80*/  FMUL R11, R11, R2 ;  /* 0x000000020b0b7220 */ /* 0x000fe20000400000 */
[----:B------:R-:W-:Y:S01]  /*0f90*/  FMUL R20, R20, R3 ;  /* 0x0000000314147220 */ /* 0x000fe20000400000 */
[----:B------:R-:W-:Y:S01]  /*0fa0*/  FMUL R21, R21, R12 ;  /* 0x0000000c15157220 */ /* 0x000fe20000400000 */
[----:B------:R-:W-:Y:S01]  /*0fb0*/  FMUL R22, R22, R13 ;  /* 0x0000000d16167220 */ /* 0x000fe20000400000 */
[----:B------:R-:W-:Y:S01]  /*0fc0*/  FMUL R23, R23, R18 ;  /* 0x0000001217177220 */ /* 0x000fe20000400000 */
[----:B------:R-:W-:Y:S04]  /*0fd0*/  STG.E.128 desc[UR4][R6.64], R8 ;  /* 0x0000000806007986 */ /* 0x000fe8000c101d04 */
[----:B------:R-:W-:Y:S01]  /*0fe0*/  STG.E.128 desc[UR4][R6.64+0x800], R20 ;  /* 0x0008001406007986 */ /* 0x000fe2000c101d04 */
[----:B------:R-:W-:Y:S05]  /*0ff0*/  EXIT ;  /* 0x000000000000794d */ /* 0x000fea0003800000 */
.L_x_0:
[----:B------:R-:W-:-:S00]  /*1000*/  BRA `(.L_x_0) ;  /* 0xfffffffc00fc7947 */ /* 0x000fc0000383ffff */
[----:B------:R-:W-:-:S00]  /*1010*/  NOP ;  /* 0x0000000000007918 */ /* 0x000fc00000000000 */
        /* <DEDUP_REMOVED lines=14> */
.L_x_1:


//--------------------- .nv.global.init           --------------------------
	.section	.nv.global.init,"aw",@progbits
.nv.global.init:
	.type		_$_str,@object
	.size		_$_str,(_$_str_$_2 - _$_str)
_$_str:
        /*0000*/ 	.byte	0x5f, 0x5f, 0x43, 0x55, 0x44, 0x41, 0x5f, 0x46, 0x54, 0x5a, 0x00
	.type		_$_str_$_2,@object
	.size		_$_str_$_2,(.L_1 - _$_str_$_2)
_$_str_$_2:
        /*000b*/ 	.byte	0x5f, 0x5f, 0x43, 0x55, 0x44, 0x41, 0x5f, 0x50, 0x52, 0x45, 0x43, 0x5f, 0x53, 0x51, 0x52, 0x54
        /*001b*/ 	.byte	0x00
.L_1:


//--------------------- .nv.constant0.triton_poi_fused__native_batch_norm_legit_no_training_mul_sigmoid_11 --------------------------
	.section	.nv.constant0.triton_poi_fused__native_batch_norm_legit_no_training_mul_sigmoid_11,"a",@progbits
	.sectionflags	@""
	.align	4
.nv.constant0.triton_poi_fused__native_batch_norm_legit_no_training_mul_sigmoid_11:
	.zero		580
